	.headerflags	@"EF_CUDA_TEXMODE_UNIFIED EF_CUDA_64BIT_ADDRESS EF_CUDA_ACCELERATORS EF_CUDA_SM90 EF_CUDA_VIRTUAL_SM(EF_CUDA_SM90)"
	.elftype	@"ET_EXEC"


//--------------------- .nv.info                  --------------------------
	.section	.nv.info,"",@"SHT_CUDA_INFO"
	.align	4


	//----- nvinfo : EIATTR_REGCOUNT
	.align		4
        /*0000*/ 	.byte	0x04, 0x2f
        /*0002*/ 	.short	(.L_3 - .L_2)
	.align		4
.L_2:
        /*0004*/ 	.word	index@(triton_poi_fused__native_batch_norm_legit_no_training_add_convolution_7)
        /*0008*/ 	.word	0x00000018


	//----- nvinfo : EIATTR_MIN_STACK_SIZE
	.align		4
.L_3:
        /*000c*/ 	.byte	0x04, 0x12
        /*000e*/ 	.short	(.L_5 - .L_4)
	.align		4
.L_4:
        /*0010*/ 	.word	index@(triton_poi_fused__native_batch_norm_legit_no_training_add_convolution_7)
        /*0014*/ 	.word	0x00000000


	//----- nvinfo : EIATTR_FRAME_SIZE
	.align		4
.L_5:
        /*0018*/ 	.byte	0x04, 0x11
        /*001a*/ 	.short	(.L_7 - .L_6)
	.align		4
.L_6:
        /*001c*/ 	.word	index@(triton_poi_fused__native_batch_norm_legit_no_training_add_convolution_7)
        /*0020*/ 	.word	0x00000000


	//----- nvinfo : EIATTR_MIN_STACK_SIZE
	.align		4
.L_7:
        /*0024*/ 	.byte	0x04, 0x12
        /*0026*/ 	.short	(.L_9 - .L_8)
	.align		4
.L_8:
        /*0028*/ 	.word	index@(triton_poi_fused__native_batch_norm_legit_no_training_add_convolution_7)
        /*002c*/ 	.word	0x00000000
.L_9:


//--------------------- .nv.info.triton_poi_fused__native_batch_norm_legit_no_training_add_convolution_7 --------------------------
	.section	.nv.info.triton_poi_fused__native_batch_norm_legit_no_training_add_convolution_7,"",@"SHT_CUDA_INFO"
	.sectionflags	@""
	.align	4


	//----- nvinfo : EIATTR_CUDA_API_VERSION
	.align		4
        /*0000*/ 	.byte	0x04, 0x37
        /*0002*/ 	.short	(.L_11 - .L_10)
.L_10:
        /*0004*/ 	.word	0x0000007c


	//----- nvinfo : EIATTR_KPARAM_INFO
	.align		4
.L_11:
        /*0008*/ 	.byte	0x04, 0x17
        /*000a*/ 	.short	(.L_13 - .L_12)
.L_12:
        /*000c*/ 	.word	0x00000000
        /*0010*/ 	.short	0x0008
        /*0012*/ 	.short	0x0040
        /*0014*/ 	.byte	0x00, 0xf0, 0x11, 0x00


	//----- nvinfo : EIATTR_KPARAM_INFO
	.align		4
.L_13:
        /*0018*/ 	.byte	0x04, 0x17
        /*001a*/ 	.short	(.L_15 - .L_14)
.L_14:
        /*001c*/ 	.word	0x00000000
        /*0020*/ 	.short	0x0007
        /*0022*/ 	.short	0x0038
        /*0024*/ 	.byte	0x00, 0xf4, 0x21, 0x00


	//----- nvinfo : EIATTR_KPARAM_INFO
	.align		4
.L_15:
        /*0028*/ 	.byte	0x04, 0x17
        /*002a*/ 	.short	(.L_17 - .L_16)
.L_16:
        /*002c*/ 	.word	0x00000000
        /*0030*/ 	.short	0x0006
        /*0032*/ 	.short	0x0030
        /*0034*/ 	.byte	0x00, 0xf4, 0x21, 0x00


	//----- nvinfo : EIATTR_KPARAM_INFO
	.align		4
.L_17:
        /*0038*/ 	.byte	0x04, 0x17
        /*003a*/ 	.short	(.L_19 - .L_18)
.L_18:
        /*003c*/ 	.word	0x00000000
        /*0040*/ 	.short	0x0005
        /*0042*/ 	.short	0x0028
        /*0044*/ 	.byte	0x00, 0xf4, 0x21, 0x00


	//----- nvinfo : EIATTR_KPARAM_INFO
	.align		4
.L_19:
        /*0048*/ 	.byte	0x04, 0x17
        /*004a*/ 	.short	(.L_21 - .L_20)
.L_20:
        /*004c*/ 	.word	0x00000000
        /*0050*/ 	.short	0x0004
        /*0052*/ 	.short	0x0020
        /*0054*/ 	.byte	0x00, 0xf4, 0x21, 0x00


	//----- nvinfo : EIATTR_KPARAM_INFO
	.align		4
.L_21:
        /*0058*/ 	.byte	0x04, 0x17
        /*005a*/ 	.short	(.L_23 - .L_22)
.L_22:
        /*005c*/ 	.word	0x00000000
        /*0060*/ 	.short	0x0003
        /*0062*/ 	.short	0x0018
        /*0064*/ 	.byte	0x00, 0xf4, 0x21, 0x00


	//----- nvinfo : EIATTR_KPARAM_INFO
	.align		4
.L_23:
        /*0068*/ 	.byte	0x04, 0x17
        /*006a*/ 	.short	(.L_25 - .L_24)
.L_24:
        /*006c*/ 	.word	0x00000000
        /*0070*/ 	.short	0x0002
        /*0072*/ 	.short	0x0010
        /*0074*/ 	.byte	0x00, 0xf4, 0x21, 0x00


	//----- nvinfo : EIATTR_KPARAM_INFO
	.align		4
.L_25:
        /*0078*/ 	.byte	0x04, 0x17
        /*007a*/ 	.short	(.L_27 - .L_26)
.L_26:
        /*007c*/ 	.word	0x00000000
        /*0080*/ 	.short	0x0001
        /*0082*/ 	.short	0x0008
        /*0084*/ 	.byte	0x00, 0xf4, 0x21, 0x00


	//----- nvinfo : EIATTR_KPARAM_INFO
	.align		4
.L_27:
        /*0088*/ 	.byte	0x04, 0x17
        /*008a*/ 	.short	(.L_29 - .L_28)
.L_28:
        /*008c*/ 	.word	0x00000000
        /*0090*/ 	.short	0x0000
        /*0092*/ 	.short	0x0000
        /*0094*/ 	.byte	0x00, 0xf4, 0x21, 0x00


	//----- nvinfo : EIATTR_SPARSE_MMA_MASK
	.align		4
.L_29:
        /*0098*/ 	.byte	0x03, 0x50
        /*009a*/ 	.short	0x0000


	//----- nvinfo : EIATTR_MAXREG_COUNT
	.align		4
        /*009c*/ 	.byte	0x03, 0x1b
        /*009e*/ 	.short	0x00ff


	//----- nvinfo : EIATTR_EXIT_INSTR_OFFSETS
	.align		4
        /*00a0*/ 	.byte	0x04, 0x1c
        /*00a2*/ 	.short	(.L_31 - .L_30)


	//   ....[0]....
.L_30:
        /*00a4*/ 	.word	0x000003c0


	//----- nvinfo : EIATTR_REQNTID
	.align		4
.L_31:
        /*00a8*/ 	.byte	0x04, 0x10
        /*00aa*/ 	.short	(.L_33 - .L_32)
.L_32:
        /*00ac*/ 	.word	0x00000080
        /*00b0*/ 	.word	0x00000001
        /*00b4*/ 	.word	0x00000001


	//----- nvinfo : EIATTR_CBANK_PARAM_SIZE
	.align		4
.L_33:
        /*00b8*/ 	.byte	0x03, 0x19
        /*00ba*/ 	.short	0x0044


	//----- nvinfo : EIATTR_PARAM_CBANK
	.align		4
        /*00bc*/ 	.byte	0x04, 0x0a
        /*00be*/ 	.short	(.L_35 - .L_34)
	.align		4
.L_34:
        /*00c0*/ 	.word	index@(.nv.constant0.triton_poi_fused__native_batch_norm_legit_no_training_add_convolution_7)
        /*00c4*/ 	.short	0x0210
        /*00c6*/ 	.short	0x0044


	//----- nvinfo : EIATTR_SW_WAR
	.align		4
.L_35:
        /*00c8*/ 	.byte	0x04, 0x36
        /*00ca*/ 	.short	(.L_37 - .L_36)
.L_36:
        /*00cc*/ 	.word	0x00000008
.L_37:


//--------------------- .nv.callgraph             --------------------------
	.section	.nv.callgraph,"",@"SHT_CUDA_CALLGRAPH"
	.align	4
	.sectionentsize	8
	.align		4
        /*0000*/ 	.word	0x00000000
	.align		4
        /*0004*/ 	.word	0xffffffff
	.align		4
        /*0008*/ 	.word	0x00000000
	.align		4
        /*000c*/ 	.word	0xfffffffe
	.align		4
        /*0010*/ 	.word	0x00000000
	.align		4
        /*0014*/ 	.word	0xfffffffd
	.align		4
        /*0018*/ 	.word	0x00000000
	.align		4
        /*001c*/ 	.word	0xfffffffc


//--------------------- .nv.constant4             --------------------------
	.section	.nv.constant4,"a",@progbits
	.align	8
	.align		8
.nv.constant4:
        /*0000*/ 	.dword	_$_str
	.align		8
        /*0008*/ 	.dword	_$_str_$_2


//--------------------- .text.triton_poi_fused__native_batch_norm_legit_no_training_add_convolution_7 --------------------------
	.section	.text.triton_poi_fused__native_batch_norm_legit_no_training_add_convolution_7,"ax",@progbits
	.align	128
        .global         triton_poi_fused__native_batch_norm_legit_no_training_add_convolution_7
        .type           triton_poi_fused__native_batch_norm_legit_no_training_add_convolution_7,@function
        .size           triton_poi_fused__native_batch_norm_legit_no_training_add_convolution_7,(.L_x_1 - triton_poi_fused__native_batch_norm_legit_no_training_add_convolution_7)
        .other          triton_poi_fused__native_batch_norm_legit_no_training_add_convolution_7,@"STO_CUDA_ENTRY STV_DEFAULT"
triton_poi_fused__native_batch_norm_legit_no_training_add_convolution_7:
.text.triton_poi_fused__native_batch_norm_legit_no_training_add_convolution_7:
[----:B------:R-:W-:Y:S01]  /*0000*/  LDC R1, c[0x0][0x28] ;  /* 0x00000a00ff017b82 */ /* 0x000fe20000000800 */
[----:B------:R-:W1:Y:S01]  /*0010*/  S2R R0, SR_TID.X ;  /* 0x0000000000007919 */ /* 0x000e620000002100 */
[----:B------:R-:W-:-:S06]  /*0020*/  ULDC.64 UR4, c[0x0][0x208] ;  /* 0x0000820000047ab9 */ /* 0x000fcc0000000a00 */
[----:B------:R-:W2:Y:S01]  /*0030*/  LDC.64 R16, c[0x0][0x218] ;  /* 0x00008600ff107b82 */ /* 0x000ea20000000a00 */
[----:B------:R-:W3:Y:S07]  /*0040*/  S2R R5, SR_CTAID.X ;  /* 0x0000000000057919 */ /* 0x000eee0000002500 */
[----:B------:R-:W4:Y:S08]  /*0050*/  LDC.64 R18, c[0x0][0x220] ;  /* 0x00008800ff127b82 */ /* 0x000f300000000a00 */
[----:B------:R-:W5:Y:S08]  /*0060*/  LDC.64 R12, c[0x0][0x230] ;  /* 0x00008c00ff0c7b82 */ /* 0x000f700000000a00 */
[----:B------:R-:W2:Y:S01]  /*0070*/  LDC.64 R10, c[0x0][0x238] ;  /* 0x00008e00ff0a7b82 */ /* 0x000ea20000000a00 */
[----:B-1----:R-:W-:-:S07]  /*0080*/  SHF.L.U32 R0, R0, 0x1, RZ ;  /* 0x0000000100007819 */ /* 0x002fce00000006ff */
[----:B------:R-:W1:Y:S01]  /*0090*/  LDC.64 R6, c[0x0][0x240] ;  /* 0x00009000ff067b82 */ /* 0x000e620000000a00 */
[----:B---3--:R-:W-:Y:S02]  /*00a0*/  SHF.R.S32.HI R3, RZ, 0x17, R5 ;  /* 0x00000017ff037819 */ /* 0x008fe40000011405 */
[----:B------:R-:W-:Y:S02]  /*00b0*/  LOP3.LUT R0, R0, 0xfe, RZ, 0xc0, !PT ;  /* 0x000000fe00007812 */ /* 0x000fe400078ec0ff */
[----:B------:R-:W-:Y:S02]  /*00c0*/  SGXT R3, R3, 0x1 ;  /* 0x000000010303781a */ /* 0x000fe40000000200 */
[----:B------:R-:W-:Y:S02]  /*00d0*/  LEA R0, R5, R0, 0x8 ;  /* 0x0000000005007211 */ /* 0x000fe400078e40ff */
[----:B------:R-:W3:Y:S02]  /*00e0*/  LDC.64 R4, c[0x0][0x228] ;  /* 0x00008a00ff047b82 */ /* 0x000ee40000000a00 */
[----:B------:R-:W-:-:S04]  /*00f0*/  LEA.HI R3, R3, R0, RZ, 0x8 ;  /* 0x0000000003037211 */ /* 0x000fc800078f40ff */
[----:B------:R-:W-:-:S04]  /*0100*/  SHF.R.S32.HI R3, RZ, 0x8, R3 ;  /* 0x00000008ff037819 */ /* 0x000fc80000011403 */
[----:B------:R-:W-:-:S04]  /*0110*/  LEA.HI R2, R3, R3, RZ, 0x4 ;  /* 0x0000000303027211 */ /* 0x000fc800078f20ff */
[----:B------:R-:W-:-:S04]  /*0120*/  LOP3.LUT R2, R2, 0xfffffff0, RZ, 0xc0, !PT ;  /* 0xfffffff002027812 */ /* 0x000fc800078ec0ff */
[----:B------:R-:W-:Y:S02]  /*0130*/  IADD3 R15, R3, -R2, RZ ;  /* 0x80000002030f7210 */ /* 0x000fe40007ffe0ff */
[----:B------:R-:W1:Y:S03]  /*0140*/  LDC.64 R2, c[0x0][0x210] ;  /* 0x00008400ff027b82 */ /* 0x000e660000000a00 */
[----:B---3--:R-:W-:-:S05]  /*0150*/  IMAD.WIDE R4, R15, 0x4, R4 ;  /* 0x000000040f047825 */ /* 0x008fca00078e0204 */
[----:B------:R-:W3:Y:S01]  /*0160*/  LDG.E.EL R8, desc[UR4][R4.64] ;  /* 0x0000000404087981 */ /* 0x000ee2000c2e1900 */
[----:B--2---:R-:W-:-:S04]  /*0170*/  IMAD.WIDE R16, R15, 0x4, R16 ;  /* 0x000000040f107825 */ /* 0x004fc800078e0210 */
[----:B----4-:R-:W-:Y:S01]  /*0180*/  IMAD.WIDE R18, R15, 0x4, R18 ;  /* 0x000000040f127825 */ /* 0x010fe200078e0212 */
[----:B------:R2:W4:Y:S04]  /*0190*/  LDG.E.EL R9, desc[UR4][R16.64] ;  /* 0x0000000410097981 */ /* 0x000528000c2e1900 */
[----:B------:R-:W4:Y:S01]  /*01a0*/  LDG.E.EL R14, desc[UR4][R18.64] ;  /* 0x00000004120e7981 */ /* 0x000f22000c2e1900 */
[----:B01----:R-:W-:-:S05]  /*01b0*/  IMAD.WIDE R2, R0, 0x4, R2 ;  /* 0x0000000400027825 */ /* 0x003fca00078e0202 */
[----:B------:R-:W4:Y:S01]  /*01c0*/  LDG.E.64 R4, desc[UR4][R2.64] ;  /* 0x0000000402047981 */ /* 0x000f22000c1e1b00 */
[----:B-----5:R-:W-:-:S04]  /*01d0*/  IMAD.WIDE R12, R15, 0x4, R12 ;  /* 0x000000040f0c7825 */ /* 0x020fc800078e020c */
[----:B------:R-:W-:Y:S02]  /*01e0*/  IMAD.WIDE R20, R15, 0x4, R10 ;  /* 0x000000040f147825 */ /* 0x000fe400078e020a */
[----:B------:R-:W5:Y:S02]  /*01f0*/  LDG.E.EL R12, desc[UR4][R12.64] ;  /* 0x000000040c0c7981 */ /* 0x000f64000c2e1900 */
[C---:B------:R-:W-:Y:S01]  /*0200*/  IMAD.WIDE R6, R0.reuse, 0x4, R6 ;  /* 0x0000000400067825 */ /* 0x040fe200078e0206 */
[----:B--2---:R-:W-:Y:S01]  /*0210*/  HFMA2.MMA R16, -RZ, RZ, 1.625, 0 ;  /* 0x3e800000ff107435 */ /* 0x004fe200000001ff */
[----:B------:R-:W5:Y:S01]  /*0220*/  LDG.E.EL R21, desc[UR4][R20.64] ;  /* 0x0000000414157981 */ /* 0x000f62000c2e1900 */
[----:B------:R-:W0:Y:S03]  /*0230*/  LDC.64 R10, c[0x0][0x248] ;  /* 0x00009200ff0a7b82 */ /* 0x000e260000000a00 */
[----:B------:R-:W2:Y:S01]  /*0240*/  LDG.E.64 R6, desc[UR4][R6.64] ;  /* 0x0000000406067981 */ /* 0x000ea2000c1e1b00 */
[----:B0-----:R-:W-:-:S04]  /*0250*/  IMAD.WIDE R10, R0, 0x4, R10 ;  /* 0x00000004000a7825 */ /* 0x001fc800078e020a */
[----:B---3--:R-:W-:-:S04]  /*0260*/  FADD R8, R8, 9.9999997473787516356e-06 ;  /* 0x3727c5ac08087421 */ /* 0x008fc80000000000 */
[----:B------:R-:W0:Y:S02]  /*0270*/  MUFU.SQRT R15, R8 ;  /* 0x00000008000f7308 */ /* 0x000e240000002000 */
[C---:B0-----:R-:W-:Y:S02]  /*0280*/  FSETP.GT.AND P0, PT, R15.reuse, 8.50705917302346158658e+37, PT ;  /* 0x7e8000000f00780b */ /* 0x041fe40003f04000 */
[----:B------:R-:W-:-:S11]  /*0290*/  FSETP.GEU.AND P1, PT, R15, 1.175494350822287508e-38, PT ;  /* 0x008000000f00780b */ /* 0x000fd60003f2e000 */
[----:B------:R-:W-:-:S04]  /*02a0*/  @P0 FMUL R15, R15, 0.25 ;  /* 0x3e8000000f0f0820 */ /* 0x000fc80000400000 */
[----:B------:R-:W-:-:S06]  /*02b0*/  @!P1 FMUL R15, R15, 16777216 ;  /* 0x4b8000000f0f9820 */ /* 0x000fcc0000400000 */
[----:B------:R-:W0:Y:S01]  /*02c0*/  MUFU.RCP R15, R15 ;  /* 0x0000000f000f7308 */ /* 0x000e220000001000 */
[----:B------:R-:W-:Y:S01]  /*02d0*/  FSEL R16, R16, 1, P0 ;  /* 0x3f80000010107808 */ /* 0x000fe20000000000 */
[--C-:B----4-:R-:W-:Y:S01]  /*02e0*/  FADD R4, R4, R9.reuse ;  /* 0x0000000904047221 */ /* 0x110fe20000000000 */
[----:B------:R-:W-:-:S03]  /*02f0*/  FADD R5, R5, R9 ;  /* 0x0000000905057221 */ /* 0x000fc60000000000 */
[----:B------:R-:W-:Y:S01]  /*0300*/  @!P1 FMUL R16, R16, 16777216 ;  /* 0x4b80000010109820 */ /* 0x000fe20000400000 */
[C---:B------:R-:W-:Y:S01]  /*0310*/  FADD R8, -R14.reuse, R4 ;  /* 0x000000040e087221 */ /* 0x040fe20000000100 */
[----:B------:R-:W-:Y:S02]  /*0320*/  FADD R14, -R14, R5 ;  /* 0x000000050e0e7221 */ /* 0x000fe40000000100 */
[----:B0-----:R-:W-:-:S04]  /*0330*/  FMUL R9, R15, R16 ;  /* 0x000000100f097220 */ /* 0x001fc80000400000 */
[-C--:B------:R-:W-:Y:S01]  /*0340*/  FMUL R8, R8, R9.reuse ;  /* 0x0000000908087220 */ /* 0x080fe20000400000 */
[----:B------:R-:W-:-:S03]  /*0350*/  FMUL R14, R14, R9 ;  /* 0x000000090e0e7220 */ /* 0x000fc60000400000 */
[C-C-:B-----5:R-:W-:Y:S01]  /*0360*/  FFMA R9, R12.reuse, R8, R21.reuse ;  /* 0x000000080c097223 */ /* 0x160fe20000000015 */
[----:B------:R-:W-:-:S03]  /*0370*/  FFMA R14, R12, R14, R21 ;  /* 0x0000000e0c0e7223 */ /* 0x000fc60000000015 */
[----:B--2---:R-:W-:Y:S01]  /*0380*/  FADD R6, R6, R9 ;  /* 0x0000000906067221 */ /* 0x004fe20000000000 */
[----:B------:R-:W-:Y:S01]  /*0390*/  FADD R7, R7, R14 ;  /* 0x0000000e07077221 */ /* 0x000fe20000000000 */
[----:B------:R-:W-:Y:S04]  /*03a0*/  STG.E.64 desc[UR4][R2.64], R4 ;  /* 0x0000000402007986 */ /* 0x000fe8000c101b04 */
[----:B------:R-:W-:Y:S01]  /*03b0*/  STG.E.64 desc[UR4][R10.64], R6 ;  /* 0x000000060a007986 */ /* 0x000fe2000c101b04 */
[----:B------:R-:W-:Y:S05]  /*03c0*/  EXIT ;  /* 0x000000000000794d */ /* 0x000fea0003800000 */
.L_x_0:
[----:B------:R-:W-:-:S00]  /*03d0*/  BRA `(.L_x_0) ;  /* 0xfffffffc00fc7947 */ /* 0x000fc0000383ffff */
[----:B------:R-:W-:-:S00]  /*03e0*/  NOP ;  /* 0x0000000000007918 */ /* 0x000fc00000000000 */
        /* <DEDUP_REMOVED lines=9> */
.L_x_1:


//--------------------- .nv.global.init           --------------------------
	.section	.nv.global.init,"aw",@progbits
.nv.global.init:
	.type		_$_str,@object
	.size		_$_str,(_$_str_$_2 - _$_str)
_$_str:
        /*0000*/ 	.byte	0x5f, 0x5f, 0x43, 0x55, 0x44, 0x41, 0x5f, 0x46, 0x54, 0x5a, 0x00
	.type		_$_str_$_2,@object
	.size		_$_str_$_2,(.L_1 - _$_str_$_2)
_$_str_$_2:
        /*000b*/ 	.byte	0x5f, 0x5f, 0x43, 0x55, 0x44, 0x41, 0x5f, 0x50, 0x52, 0x45, 0x43, 0x5f, 0x53, 0x51, 0x52, 0x54
        /*001b*/ 	.byte	0x00
.L_1:


//--------------------- .nv.constant0.triton_poi_fused__native_batch_norm_legit_no_training_add_convolution_7 --------------------------
	.section	.nv.constant0.triton_poi_fused__native_batch_norm_legit_no_training_add_convolution_7,"a",@progbits
	.sectionflags	@""
	.align	4
.nv.constant0.triton_poi_fused__native_batch_norm_legit_no_training_add_convolution_7:
	.zero		596
